	.headerflags	@"EF_CUDA_TEXMODE_UNIFIED EF_CUDA_64BIT_ADDRESS EF_CUDA_ACCELERATORS EF_CUDA_SM90 EF_CUDA_VIRTUAL_SM(EF_CUDA_SM90)"
	.elftype	@"ET_EXEC"


//--------------------- .nv.info                  --------------------------
	.section	.nv.info,"",@"SHT_CUDA_INFO"
	.align	4


	//----- nvinfo : EIATTR_REGCOUNT
	.align		4
        /*0000*/ 	.byte	0x04, 0x2f
        /*0002*/ 	.short	(.L_2 - .L_1)
	.align		4
.L_1:
        /*0004*/ 	.word	index@(triton_poi_fused_native_group_norm_relu_8)
        /*0008*/ 	.word	0x00000020


	//----- nvinfo : EIATTR_MIN_STACK_SIZE
	.align		4
.L_2:
        /*000c*/ 	.byte	0x04, 0x12
        /*000e*/ 	.short	(.L_4 - .L_3)
	.align		4
.L_3:
        /*0010*/ 	.word	index@(triton_poi_fused_native_group_norm_relu_8)
        /*0014*/ 	.word	0x00000000


	//----- nvinfo : EIATTR_FRAME_SIZE
	.align		4
.L_4:
        /*0018*/ 	.byte	0x04, 0x11
        /*001a*/ 	.short	(.L_6 - .L_5)
	.align		4
.L_5:
        /*001c*/ 	.word	index@(triton_poi_fused_native_group_norm_relu_8)
        /*0020*/ 	.word	0x00000000


	//----- nvinfo : EIATTR_MIN_STACK_SIZE
	.align		4
.L_6:
        /*0024*/ 	.byte	0x04, 0x12
        /*0026*/ 	.short	(.L_8 - .L_7)
	.align		4
.L_7:
        /*0028*/ 	.word	index@(triton_poi_fused_native_group_norm_relu_8)
        /*002c*/ 	.word	0x00000000
.L_8:


//--------------------- .nv.info.triton_poi_fused_native_group_norm_relu_8 --------------------------
	.section	.nv.info.triton_poi_fused_native_group_norm_relu_8,"",@"SHT_CUDA_INFO"
	.sectionflags	@""
	.align	4


	//----- nvinfo : EIATTR_CUDA_API_VERSION
	.align		4
        /*0000*/ 	.byte	0x04, 0x37
        /*0002*/ 	.short	(.L_10 - .L_9)
.L_9:
        /*0004*/ 	.word	0x0000007c


	//----- nvinfo : EIATTR_KPARAM_INFO
	.align		4
.L_10:
        /*0008*/ 	.byte	0x04, 0x17
        /*000a*/ 	.short	(.L_12 - .L_11)
.L_11:
        /*000c*/ 	.word	0x00000000
        /*0010*/ 	.short	0x0006
        /*0012*/ 	.short	0x0030
        /*0014*/ 	.byte	0x00, 0xf0, 0x11, 0x00


	//----- nvinfo : EIATTR_KPARAM_INFO
	.align		4
.L_12:
        /*0018*/ 	.byte	0x04, 0x17
        /*001a*/ 	.short	(.L_14 - .L_13)
.L_13:
        /*001c*/ 	.word	0x00000000
        /*0020*/ 	.short	0x0005
        /*0022*/ 	.short	0x0028
        /*0024*/ 	.byte	0x00, 0xf4, 0x21, 0x00


	//----- nvinfo : EIATTR_KPARAM_INFO
	.align		4
.L_14:
        /*0028*/ 	.byte	0x04, 0x17
        /*002a*/ 	.short	(.L_16 - .L_15)
.L_15:
        /*002c*/ 	.word	0x00000000
        /*0030*/ 	.short	0x0004
        /*0032*/ 	.short	0x0020
        /*0034*/ 	.byte	0x00, 0xf4, 0x21, 0x00


	//----- nvinfo : EIATTR_KPARAM_INFO
	.align		4
.L_16:
        /*0038*/ 	.byte	0x04, 0x17
        /*003a*/ 	.short	(.L_18 - .L_17)
.L_17:
        /*003c*/ 	.word	0x00000000
        /*0040*/ 	.short	0x0003
        /*0042*/ 	.short	0x0018
        /*0044*/ 	.byte	0x00, 0xf4, 0x21, 0x00


	//----- nvinfo : EIATTR_KPARAM_INFO
	.align		4
.L_18:
        /*0048*/ 	.byte	0x04, 0x17
        /*004a*/ 	.short	(.L_20 - .L_19)
.L_19:
        /*004c*/ 	.word	0x00000000
        /*0050*/ 	.short	0x0002
        /*0052*/ 	.short	0x0010
        /*0054*/ 	.byte	0x00, 0xf4, 0x21, 0x00


	//----- nvinfo : EIATTR_KPARAM_INFO
	.align		4
.L_20:
        /*0058*/ 	.byte	0x04, 0x17
        /*005a*/ 	.short	(.L_22 - .L_21)
.L_21:
        /*005c*/ 	.word	0x00000000
        /*0060*/ 	.short	0x0001
        /*0062*/ 	.short	0x0008
        /*0064*/ 	.byte	0x00, 0xf4, 0x21, 0x00


	//----- nvinfo : EIATTR_KPARAM_INFO
	.align		4
.L_22:
        /*0068*/ 	.byte	0x04, 0x17
        /*006a*/ 	.short	(.L_24 - .L_23)
.L_23:
        /*006c*/ 	.word	0x00000000
        /*0070*/ 	.short	0x0000
        /*0072*/ 	.short	0x0000
        /*0074*/ 	.byte	0x00, 0xf4, 0x21, 0x00


	//----- nvinfo : EIATTR_SPARSE_MMA_MASK
	.align		4
.L_24:
        /*0078*/ 	.byte	0x03, 0x50
        /*007a*/ 	.short	0x0000


	//----- nvinfo : EIATTR_MAXREG_COUNT
	.align		4
        /*007c*/ 	.byte	0x03, 0x1b
        /*007e*/ 	.short	0x00ff


	//----- nvinfo : EIATTR_EXIT_INSTR_OFFSETS
	.align		4
        /*0080*/ 	.byte	0x04, 0x1c
        /*0082*/ 	.short	(.L_26 - .L_25)


	//   ....[0]....
.L_25:
        /*0084*/ 	.word	0x00000610


	//----- nvinfo : EIATTR_REQNTID
	.align		4
.L_26:
        /*0088*/ 	.byte	0x04, 0x10
        /*008a*/ 	.short	(.L_28 - .L_27)
.L_27:
        /*008c*/ 	.word	0x00000080
        /*0090*/ 	.word	0x00000001
        /*0094*/ 	.word	0x00000001


	//----- nvinfo : EIATTR_CBANK_PARAM_SIZE
	.align		4
.L_28:
        /*0098*/ 	.byte	0x03, 0x19
        /*009a*/ 	.short	0x0034


	//----- nvinfo : EIATTR_PARAM_CBANK
	.align		4
        /*009c*/ 	.byte	0x04, 0x0a
        /*009e*/ 	.short	(.L_30 - .L_29)
	.align		4
.L_29:
        /*00a0*/ 	.word	index@(.nv.constant0.triton_poi_fused_native_group_norm_relu_8)
        /*00a4*/ 	.short	0x0210
        /*00a6*/ 	.short	0x0034


	//----- nvinfo : EIATTR_SW_WAR
	.align		4
.L_30:
        /*00a8*/ 	.byte	0x04, 0x36
        /*00aa*/ 	.short	(.L_32 - .L_31)
.L_31:
        /*00ac*/ 	.word	0x00000008
.L_32:


//--------------------- .nv.callgraph             --------------------------
	.section	.nv.callgraph,"",@"SHT_CUDA_CALLGRAPH"
	.align	4
	.sectionentsize	8
	.align		4
        /*0000*/ 	.word	0x00000000
	.align		4
        /*0004*/ 	.word	0xffffffff
	.align		4
        /*0008*/ 	.word	0x00000000
	.align		4
        /*000c*/ 	.word	0xfffffffe
	.align		4
        /*0010*/ 	.word	0x00000000
	.align		4
        /*0014*/ 	.word	0xfffffffd
	.align		4
        /*0018*/ 	.word	0x00000000
	.align		4
        /*001c*/ 	.word	0xfffffffc


//--------------------- .nv.constant4             --------------------------
	.section	.nv.constant4,"a",@progbits
	.align	8
	.align		8
.nv.constant4:
        /*0000*/ 	.dword	_$_str


//--------------------- .text.triton_poi_fused_native_group_norm_relu_8 --------------------------
	.section	.text.triton_poi_fused_native_group_norm_relu_8,"ax",@progbits
	.align	128
        .global         triton_poi_fused_native_group_norm_relu_8
        .type           triton_poi_fused_native_group_norm_relu_8,@function
        .size           triton_poi_fused_native_group_norm_relu_8,(.L_x_1 - triton_poi_fused_native_group_norm_relu_8)
        .other          triton_poi_fused_native_group_norm_relu_8,@"STO_CUDA_ENTRY STV_DEFAULT"
triton_poi_fused_native_group_norm_relu_8:
.text.triton_poi_fused_native_group_norm_relu_8:
[----:B------:R-:W-:Y:S01]  /*0000*/  LDC R1, c[0x0][0x28] ;  /* 0x00000a00ff017b82 */ /* 0x000fe20000000800 */
[----:B------:R-:W1:Y:S07]  /*0010*/  S2R R0, SR_TID.X ;  /* 0x0000000000007919 */ /* 0x000e6e0000002100 */
[----:B------:R-:W2:Y:S01]  /*0020*/  LDC.64 R4, c[0x0][0x220] ;  /* 0x00008800ff047b82 */ /* 0x000ea20000000a00 */
[----:B------:R-:W-:Y:S01]  /*0030*/  ULDC.64 UR4, c[0x0][0x208] ;  /* 0x0000820000047ab9 */ /* 0x000fe20000000a00 */
[----:B------:R-:W3:Y:S06]  /*0040*/  S2R R19, SR_CTAID.X ;  /* 0x0000000000137919 */ /* 0x000eec0000002500 */
[----:B------:R-:W4:Y:S08]  /*0050*/  LDC.64 R8, c[0x0][0x218] ;  /* 0x00008600ff087b82 */ /* 0x000f300000000a00 */
[----:B------:R-:W5:Y:S08]  /*0060*/  LDC.64 R14, c[0x0][0x210] ;  /* 0x00008400ff0e7b82 */ /* 0x000f700000000a00 */
[----:B------:R-:W5:Y:S01]  /*0070*/  LDC.64 R2, c[0x0][0x228] ;  /* 0x00008a00ff027b82 */ /* 0x000f620000000a00 */
[----:B-1----:R-:W-:-:S07]  /*0080*/  SHF.L.U32 R0, R0, 0x2, RZ ;  /* 0x0000000200007819 */ /* 0x002fce00000006ff */
[----:B------:R-:W1:Y:S01]  /*0090*/  LDC.64 R12, c[0x0][0x230] ;  /* 0x00008c00ff0c7b82 */ /* 0x000e620000000a00 */
[----:B---3--:R-:W-:Y:S02]  /*00a0*/  SHF.R.S32.HI R6, RZ, 0x15, R19 ;  /* 0x00000015ff067819 */ /* 0x008fe40000011413 */
[----:B------:R-:W-:Y:S02]  /*00b0*/  LOP3.LUT R0, R0, 0x1fc, RZ, 0xc0, !PT ;  /* 0x000001fc00007812 */ /* 0x000fe400078ec0ff */
[----:B------:R-:W-:Y:S02]  /*00c0*/  SGXT R6, R6, 0x1 ;  /* 0x000000010606781a */ /* 0x000fe40000000200 */
[----:B------:R-:W-:-:S04]  /*00d0*/  LEA R19, R19, R0, 0xa ;  /* 0x0000000013137211 */ /* 0x000fc800078e50ff */
[CC--:B------:R-:W-:Y:S02]  /*00e0*/  LEA.HI R0, R6.reuse, R19.reuse, RZ, 0xa ;  /* 0x0000001306007211 */ /* 0x0c0fe400078f50ff */
[C---:B------:R-:W-:Y:S02]  /*00f0*/  LEA.HI R7, R6.reuse, R19, RZ, 0x8 ;  /* 0x0000001306077211 */ /* 0x040fe400078f40ff */
[----:B------:R-:W-:Y:S02]  /*0100*/  SHF.R.S32.HI R29, RZ, 0xa, R0 ;  /* 0x0000000aff1d7819 */ /* 0x000fe40000011400 */
[----:B------:R-:W-:Y:S02]  /*0110*/  IADD3 R0, R19, 0x200, RZ ;  /* 0x0000020013007810 */ /* 0x000fe40007ffe0ff */
[----:B------:R-:W-:Y:S01]  /*0120*/  SHF.R.S32.HI R7, RZ, 0x8, R7 ;  /* 0x00000008ff077819 */ /* 0x000fe20000011407 */
[----:B--2---:R-:W-:Y:S01]  /*0130*/  IMAD.WIDE R20, R29, 0x4, R4 ;  /* 0x000000041d147825 */ /* 0x004fe200078e0204 */
[----:B------:R-:W-:-:S04]  /*0140*/  LEA.HI R11, R6, R0, RZ, 0xa ;  /* 0x00000000060b7211 */ /* 0x000fc800078f50ff */
[----:B------:R-:W-:Y:S01]  /*0150*/  SHF.R.S32.HI R11, RZ, 0xa, R11 ;  /* 0x0000000aff0b7819 */ /* 0x000fe2000001140b */
[----:B------:R2:W3:Y:S01]  /*0160*/  LDG.E.EL R20, desc[UR4][R20.64] ;  /* 0x0000000414147981 */ /* 0x0004e2000c2e1900 */
[----:B------:R-:W-:Y:S01]  /*0170*/  LEA.HI R10, R7, R7, RZ, 0x7 ;  /* 0x00000007070a7211 */ /* 0x000fe200078f38ff */
[----:B----4-:R-:W-:-:S03]  /*0180*/  IMAD.WIDE R28, R29, 0x4, R8 ;  /* 0x000000041d1c7825 */ /* 0x010fc600078e0208 */
[----:B------:R-:W-:Y:S01]  /*0190*/  LOP3.LUT R16, R10, 0xffffff80, RZ, 0xc0, !PT ;  /* 0xffffff800a107812 */ /* 0x000fe200078ec0ff */
[----:B------:R-:W-:Y:S01]  /*01a0*/  IMAD.WIDE R26, R11, 0x4, R4 ;  /* 0x000000040b1a7825 */ /* 0x000fe200078e0204 */
[----:B------:R-:W-:Y:S01]  /*01b0*/  LEA.HI R10, R6, R0, RZ, 0x8 ;  /* 0x00000000060a7211 */ /* 0x000fe200078f40ff */
[----:B------:R-:W4:Y:S01]  /*01c0*/  LDG.E.EL R18, desc[UR4][R28.64] ;  /* 0x000000041c127981 */ /* 0x000f22000c2e1900 */
[----:B------:R-:W-:Y:S01]  /*01d0*/  IADD3 R17, R7, -R16, RZ ;  /* 0x8000001007117210 */ /* 0x000fe20007ffe0ff */
[----:B-----5:R-:W-:Y:S02]  /*01e0*/  IMAD.WIDE R14, R19, 0x4, R14 ;  /* 0x00000004130e7825 */ /* 0x020fe400078e020e */
[----:B------:R5:W4:Y:S01]  /*01f0*/  LDG.E.EL R0, desc[UR4][R26.64] ;  /* 0x000000041a007981 */ /* 0x000b22000c2e1900 */
[----:B------:R-:W-:Y:S01]  /*0200*/  SHF.R.S32.HI R10, RZ, 0x8, R10 ;  /* 0x00000008ff0a7819 */ /* 0x000fe2000001140a */
[----:B------:R-:W-:Y:S02]  /*0210*/  IMAD.WIDE R24, R11, 0x4, R8 ;  /* 0x000000040b187825 */ /* 0x000fe400078e0208 */
[----:B------:R-:W4:Y:S01]  /*0220*/  LDG.E.128 R4, desc[UR4][R14.64] ;  /* 0x000000040e047981 */ /* 0x000f22000c1e1d00 */
[----:B--2---:R-:W-:Y:S01]  /*0230*/  LEA.HI R21, R10, R10, RZ, 0x7 ;  /* 0x0000000a0a157211 */ /* 0x004fe200078f38ff */
[----:B0-----:R-:W-:-:S02]  /*0240*/  IMAD.WIDE R22, R17, 0x4, R2 ;  /* 0x0000000411167825 */ /* 0x001fc400078e0202 */
[----:B------:R-:W2:Y:S01]  /*0250*/  LDG.E.EL R24, desc[UR4][R24.64] ;  /* 0x0000000418187981 */ /* 0x000ea2000c2e1900 */
[----:B------:R-:W-:Y:S01]  /*0260*/  LOP3.LUT R21, R21, 0xffffff80, RZ, 0xc0, !PT ;  /* 0xffffff8015157812 */ /* 0x000fe200078ec0ff */
[----:B-1----:R-:W-:Y:S02]  /*0270*/  IMAD.WIDE R16, R17, 0x4, R12 ;  /* 0x0000000411107825 */ /* 0x002fe400078e020c */
[----:B------:R-:W2:Y:S01]  /*0280*/  LDG.E.EL R22, desc[UR4][R22.64] ;  /* 0x0000000416167981 */ /* 0x000ea2000c2e1900 */
[----:B------:R-:W-:-:S03]  /*0290*/  IADD3 R21, R10, -R21, RZ ;  /* 0x800000150a157210 */ /* 0x000fc60007ffe0ff */
[----:B------:R0:W2:Y:S02]  /*02a0*/  LDG.E.128 R8, desc[UR4][R14.64+0x800] ;  /* 0x000800040e087981 */ /* 0x0000a4000c1e1d00 */
[C---:B-----5:R-:W-:Y:S02]  /*02b0*/  IMAD.WIDE R26, R21.reuse, 0x4, R2 ;  /* 0x00000004151a7825 */ /* 0x060fe400078e0202 */
[----:B------:R-:W5:Y:S02]  /*02c0*/  LDG.E.EL R17, desc[UR4][R16.64] ;  /* 0x0000000410117981 */ /* 0x000f64000c2e1900 */
[----:B------:R-:W-:Y:S02]  /*02d0*/  IMAD.WIDE R12, R21, 0x4, R12 ;  /* 0x00000004150c7825 */ /* 0x000fe400078e020c */
[----:B------:R-:W5:Y:S04]  /*02e0*/  LDG.E.EL R26, desc[UR4][R26.64] ;  /* 0x000000041a1a7981 */ /* 0x000f68000c2e1900 */
[----:B------:R1:W5:Y:S01]  /*02f0*/  LDG.E.EL R13, desc[UR4][R12.64] ;  /* 0x000000040c0d7981 */ /* 0x000362000c2e1900 */
[----:B------:R-:W-:-:S10]  /*0300*/  HFMA2.MMA R3, -RZ, RZ, 0.8125, 0 ;  /* 0x3a800000ff037435 */ /* 0x000fd400000001ff */
[----:B---3--:R-:W-:-:S06]  /*0310*/  FFMA R20, R20, R3, 9.9999997473787516356e-06 ;  /* 0x3727c5ac14147423 */ /* 0x008fcc0000000003 */
[----:B------:R-:W3:Y:S01]  /*0320*/  MUFU.RSQ R20, R20 ;  /* 0x0000001400147308 */ /* 0x000ee20000001400 */
[----:B----4-:R-:W-:Y:S02]  /*0330*/  FFMA R0, R0, R3, 9.9999997473787516356e-06 ;  /* 0x3727c5ac00007423 */ /* 0x010fe40000000003 */
[----:B------:R-:W4:Y:S05]  /*0340*/  LDC.64 R2, c[0x0][0x238] ;  /* 0x00008e00ff027b82 */ /* 0x000f2a0000000a00 */
[----:B------:R-:W5:Y:S01]  /*0350*/  MUFU.RSQ R0, R0 ;  /* 0x0000000000007308 */ /* 0x000f620000001400 */
[--C-:B------:R-:W-:Y:S01]  /*0360*/  FADD R21, R4, -R18.reuse ;  /* 0x8000001204157221 */ /* 0x100fe20000000000 */
[--C-:B------:R-:W-:Y:S01]  /*0370*/  FADD R5, R5, -R18.reuse ;  /* 0x8000001205057221 */ /* 0x100fe20000000000 */
[--C-:B0-----:R-:W-:Y:S01]  /*0380*/  FADD R15, R6, -R18.reuse ;  /* 0x80000012060f7221 */ /* 0x101fe20000000000 */
[----:B------:R-:W-:Y:S01]  /*0390*/  FADD R7, R7, -R18 ;  /* 0x8000001207077221 */ /* 0x000fe20000000000 */
[C---:B---3--:R-:W-:Y:S01]  /*03a0*/  FMUL R4, R20.reuse, R21 ;  /* 0x0000001514047220 */ /* 0x048fe20000400000 */
[C---:B-1----:R-:W-:Y:S01]  /*03b0*/  FMUL R12, R20.reuse, R5 ;  /* 0x00000005140c7220 */ /* 0x042fe20000400000 */
[C---:B------:R-:W-:Y:S01]  /*03c0*/  FMUL R6, R20.reuse, R15 ;  /* 0x0000000f14067220 */ /* 0x040fe20000400000 */
[----:B------:R-:W-:Y:S01]  /*03d0*/  FMUL R20, R20, R7 ;  /* 0x0000000714147220 */ /* 0x000fe20000400000 */
[--C-:B--2---:R-:W-:Y:S01]  /*03e0*/  FADD R7, R8, -R24.reuse ;  /* 0x8000001808077221 */ /* 0x104fe20000000000 */
[--C-:B------:R-:W-:Y:S01]  /*03f0*/  FADD R9, R9, -R24.reuse ;  /* 0x8000001809097221 */ /* 0x100fe20000000000 */
[--C-:B------:R-:W-:Y:S01]  /*0400*/  FADD R15, R10, -R24.reuse ;  /* 0x800000180a0f7221 */ /* 0x100fe20000000000 */
[----:B------:R-:W-:Y:S01]  /*0410*/  FADD R11, R11, -R24 ;  /* 0x800000180b0b7221 */ /* 0x000fe20000000000 */
[--C-:B-----5:R-:W-:Y:S01]  /*0420*/  FFMA R20, R22, R20, R17.reuse ;  /* 0x0000001416147223 */ /* 0x120fe20000000011 */
[C---:B------:R-:W-:Y:S01]  /*0430*/  FMUL R7, R0.reuse, R7 ;  /* 0x0000000700077220 */ /* 0x040fe20000400000 */
[C---:B------:R-:W-:Y:S01]  /*0440*/  FMUL R10, R0.reuse, R9 ;  /* 0x00000009000a7220 */ /* 0x040fe20000400000 */
[C---:B------:R-:W-:Y:S01]  /*0450*/  FMUL R8, R0.reuse, R15 ;  /* 0x0000000f00087220 */ /* 0x040fe20000400000 */
[----:B------:R-:W-:Y:S01]  /*0460*/  FMUL R0, R0, R11 ;  /* 0x0000000b00007220 */ /* 0x000fe20000400000 */
[C-C-:B------:R-:W-:Y:S01]  /*0470*/  FFMA R4, R22.reuse, R4, R17.reuse ;  /* 0x0000000416047223 */ /* 0x140fe20000000011 */
[C-C-:B------:R-:W-:Y:S01]  /*0480*/  FFMA R5, R22.reuse, R12, R17.reuse ;  /* 0x0000000c16057223 */ /* 0x140fe20000000011 */
[----:B------:R-:W-:Y:S01]  /*0490*/  FFMA R6, R22, R6, R17 ;  /* 0x0000000616067223 */ /* 0x000fe20000000011 */
[C-C-:B------:R-:W-:Y:S01]  /*04a0*/  FFMA R9, R26.reuse, R7, R13.reuse ;  /* 0x000000071a097223 */ /* 0x140fe2000000000d */
[C-C-:B------:R-:W-:Y:S01]  /*04b0*/  FFMA R10, R26.reuse, R10, R13.reuse ;  /* 0x0000000a1a0a7223 */ /* 0x140fe2000000000d */
[C-C-:B------:R-:W-:Y:S01]  /*04c0*/  FFMA R8, R26.reuse, R8, R13.reuse ;  /* 0x000000081a087223 */ /* 0x140fe2000000000d */
[----:B------:R-:W-:Y:S01]  /*04d0*/  FFMA R0, R26, R0, R13 ;  /* 0x000000001a007223 */ /* 0x000fe2000000000d */
[----:B------:R-:W-:-:S02]  /*04e0*/  FSETP.GEU.AND P6, PT, R20, RZ, PT ;  /* 0x000000ff1400720b */ /* 0x000fc40003fce000 */
[----:B------:R-:W-:Y:S02]  /*04f0*/  FSETP.GEU.AND P0, PT, R6, RZ, PT ;  /* 0x000000ff0600720b */ /* 0x000fe40003f0e000 */
[----:B------:R-:W-:Y:S02]  /*0500*/  SEL R7, R20, RZ, P6 ;  /* 0x000000ff14077207 */ /* 0x000fe40003000000 */
[----:B------:R-:W-:Y:S02]  /*0510*/  FSETP.GEU.AND P1, PT, R5, RZ, PT ;  /* 0x000000ff0500720b */ /* 0x000fe40003f2e000 */
[----:B------:R-:W-:Y:S02]  /*0520*/  FSETP.GEU.AND P2, PT, R4, RZ, PT ;  /* 0x000000ff0400720b */ /* 0x000fe40003f4e000 */
[----:B------:R-:W-:Y:S02]  /*0530*/  FSETP.GEU.AND P3, PT, R0, RZ, PT ;  /* 0x000000ff0000720b */ /* 0x000fe40003f6e000 */
[----:B------:R-:W-:-:S02]  /*0540*/  FSETP.GEU.AND P4, PT, R8, RZ, PT ;  /* 0x000000ff0800720b */ /* 0x000fc40003f8e000 */
[----:B------:R-:W-:Y:S02]  /*0550*/  FSETP.GEU.AND P5, PT, R10, RZ, PT ;  /* 0x000000ff0a00720b */ /* 0x000fe40003fae000 */
[----:B------:R-:W-:Y:S01]  /*0560*/  FSETP.GEU.AND P6, PT, R9, RZ, PT ;  /* 0x000000ff0900720b */ /* 0x000fe20003fce000 */
[----:B----4-:R-:W-:Y:S01]  /*0570*/  IMAD.WIDE R2, R19, 0x4, R2 ;  /* 0x0000000413027825 */ /* 0x010fe200078e0202 */
[----:B------:R-:W-:Y:S02]  /*0580*/  SEL R6, R6, RZ, P0 ;  /* 0x000000ff06067207 */ /* 0x000fe40000000000 */
[----:B------:R-:W-:Y:S02]  /*0590*/  SEL R5, R5, RZ, P1 ;  /* 0x000000ff05057207 */ /* 0x000fe40000800000 */
[----:B------:R-:W-:Y:S02]  /*05a0*/  SEL R4, R4, RZ, P2 ;  /* 0x000000ff04047207 */ /* 0x000fe40001000000 */
[----:B------:R-:W-:-:S02]  /*05b0*/  SEL R15, R0, RZ, P3 ;  /* 0x000000ff000f7207 */ /* 0x000fc40001800000 */
[----:B------:R-:W-:Y:S02]  /*05c0*/  SEL R14, R8, RZ, P4 ;  /* 0x000000ff080e7207 */ /* 0x000fe40002000000 */
[----:B------:R-:W-:Y:S02]  /*05d0*/  SEL R13, R10, RZ, P5 ;  /* 0x000000ff0a0d7207 */ /* 0x000fe40002800000 */
[----:B------:R-:W-:Y:S01]  /*05e0*/  SEL R12, R9, RZ, P6 ;  /* 0x000000ff090c7207 */ /* 0x000fe20003000000 */
[----:B------:R-:W-:Y:S04]  /*05f0*/  STG.E.128 desc[UR4][R2.64], R4 ;  /* 0x0000000402007986 */ /* 0x000fe8000c101d04 */
[----:B------:R-:W-:Y:S01]  /*0600*/  STG.E.128 desc[UR4][R2.64+0x800], R12 ;  /* 0x0008000c02007986 */ /* 0x000fe2000c101d04 */
[----:B------:R-:W-:Y:S05]  /*0610*/  EXIT ;  /* 0x000000000000794d */ /* 0x000fea0003800000 */
.L_x_0:
[----:B------:R-:W-:-:S00]  /*0620*/  BRA `(.L_x_0) ;  /* 0xfffffffc00fc7947 */ /* 0x000fc0000383ffff */
[----:B------:R-:W-:-:S00]  /*0630*/  NOP ;  /* 0x0000000000007918 */ /* 0x000fc00000000000 */
        /* <DEDUP_REMOVED lines=12> */
.L_x_1:


//--------------------- .nv.global.init           --------------------------
	.section	.nv.global.init,"aw",@progbits
.nv.global.init:
	.type		_$_str,@object
	.size		_$_str,(.L_0 - _$_str)
_$_str:
        /*0000*/ 	.byte	0x5f, 0x5f, 0x43, 0x55, 0x44, 0x41, 0x5f, 0x46, 0x54, 0x5a, 0x00
.L_0:


//--------------------- .nv.constant0.triton_poi_fused_native_group_norm_relu_8 --------------------------
	.section	.nv.constant0.triton_poi_fused_native_group_norm_relu_8,"a",@progbits
	.sectionflags	@""
	.align	4
.nv.constant0.triton_poi_fused_native_group_norm_relu_8:
	.zero		580
